//
// Generated by NVIDIA NVVM Compiler
//
// Compiler Build ID: CL-36424714
// Cuda compilation tools, release 13.0, V13.0.88
// Based on NVVM 20.0.0
//

.version 9.0
.target sm_100
.address_size 64

	// .globl	_Z15f_mat_mul_tiledPiS_S_iii
// _ZZ15f_mat_mul_tiledPiS_S_iiiE2sA has been demoted
// _ZZ15f_mat_mul_tiledPiS_S_iiiE2sB has been demoted

.visible .entry _Z15f_mat_mul_tiledPiS_S_iii(
	.param .u64 .ptr .align 1 _Z15f_mat_mul_tiledPiS_S_iii_param_0,
	.param .u64 .ptr .align 1 _Z15f_mat_mul_tiledPiS_S_iii_param_1,
	.param .u64 .ptr .align 1 _Z15f_mat_mul_tiledPiS_S_iii_param_2,
	.param .u32 _Z15f_mat_mul_tiledPiS_S_iii_param_3,
	.param .u32 _Z15f_mat_mul_tiledPiS_S_iii_param_4,
	.param .u32 _Z15f_mat_mul_tiledPiS_S_iii_param_5
)
{
	.reg .pred 	%p<12>;
	.reg .b32 	%r<153>;
	.reg .b64 	%rd<13>;
	// demoted variable
	.shared .align 4 .b8 _ZZ15f_mat_mul_tiledPiS_S_iiiE2sA[4096];
	// demoted variable
	.shared .align 4 .b8 _ZZ15f_mat_mul_tiledPiS_S_iiiE2sB[4096];
	ld.param.u64 	%rd4, [_Z15f_mat_mul_tiledPiS_S_iii_param_0];
	ld.param.u64 	%rd5, [_Z15f_mat_mul_tiledPiS_S_iii_param_1];
	ld.param.u64 	%rd6, [_Z15f_mat_mul_tiledPiS_S_iii_param_2];
	ld.param.u32 	%r31, [_Z15f_mat_mul_tiledPiS_S_iii_param_3];
	ld.param.u32 	%r32, [_Z15f_mat_mul_tiledPiS_S_iii_param_4];
	ld.param.u32 	%r33, [_Z15f_mat_mul_tiledPiS_S_iii_param_5];
	mov.u32 	%r35, %ctaid.y;
	shl.b32 	%r36, %r35, 5;
	mov.u32 	%r146, %tid.y;
	add.s32 	%r2, %r36, %r146;
	mov.u32 	%r37, %ctaid.x;
	shl.b32 	%r3, %r37, 5;
	mov.u32 	%r144, %tid.x;
	add.s32 	%r5, %r3, %r144;
	setp.lt.s32 	%p1, %r33, 1;
	mov.b32 	%r152, 0;
	@%p1 bra 	$L__BB0_7;
	add.s32 	%r39, %r33, 31;
	shr.u32 	%r40, %r39, 5;
	shl.b32 	%r41, %r146, 7;
	mov.u32 	%r42, _ZZ15f_mat_mul_tiledPiS_S_iiiE2sA;
	add.s32 	%r6, %r42, %r41;
	shl.b32 	%r43, %r144, 2;
	add.s32 	%r7, %r6, %r43;
	mov.u32 	%r44, _ZZ15f_mat_mul_tiledPiS_S_iiiE2sB;
	add.s32 	%r9, %r44, %r43;
	add.s32 	%r8, %r9, %r41;
	neg.s32 	%r148, %r40;
	mad.lo.s32 	%r45, %r146, %r32, %r144;
	add.s32 	%r147, %r45, %r3;
	shl.b32 	%r12, %r32, 5;
	mad.lo.s32 	%r145, %r33, %r2, %r144;
	cvta.to.global.u64 	%rd1, %rd4;
	cvta.to.global.u64 	%rd2, %rd5;
	mov.b32 	%r152, 0;
$L__BB0_2:
	setp.ge.s32 	%p2, %r2, %r31;
	mul.wide.s32 	%rd7, %r145, 4;
	add.s64 	%rd3, %rd1, %rd7;
	setp.ge.s32 	%p3, %r144, %r33;
	mov.b32 	%r150, 0;
	or.pred  	%p4, %p2, %p3;
	@%p4 bra 	$L__BB0_4;
	ld.global.u32 	%r150, [%rd3];
$L__BB0_4:
	setp.ge.s32 	%p5, %r5, %r32;
	st.shared.u32 	[%r7], %r150;
	setp.ge.s32 	%p6, %r146, %r33;
	mov.b32 	%r151, 0;
	or.pred  	%p7, %p5, %p6;
	@%p7 bra 	$L__BB0_6;
	mul.wide.s32 	%rd8, %r147, 4;
	add.s64 	%rd9, %rd2, %rd8;
	ld.global.u32 	%r151, [%rd9];
$L__BB0_6:
	st.shared.u32 	[%r8], %r151;
	bar.sync 	0;
	ld.shared.u32 	%r48, [%r6];
	ld.shared.u32 	%r49, [%r9];
	mad.lo.s32 	%r50, %r49, %r48, %r152;
	ld.shared.u32 	%r51, [%r6+4];
	ld.shared.u32 	%r52, [%r9+128];
	mad.lo.s32 	%r53, %r52, %r51, %r50;
	ld.shared.u32 	%r54, [%r6+8];
	ld.shared.u32 	%r55, [%r9+256];
	mad.lo.s32 	%r56, %r55, %r54, %r53;
	ld.shared.u32 	%r57, [%r6+12];
	ld.shared.u32 	%r58, [%r9+384];
	mad.lo.s32 	%r59, %r58, %r57, %r56;
	ld.shared.u32 	%r60, [%r6+16];
	ld.shared.u32 	%r61, [%r9+512];
	mad.lo.s32 	%r62, %r61, %r60, %r59;
	ld.shared.u32 	%r63, [%r6+20];
	ld.shared.u32 	%r64, [%r9+640];
	mad.lo.s32 	%r65, %r64, %r63, %r62;
	ld.shared.u32 	%r66, [%r6+24];
	ld.shared.u32 	%r67, [%r9+768];
	mad.lo.s32 	%r68, %r67, %r66, %r65;
	ld.shared.u32 	%r69, [%r6+28];
	ld.shared.u32 	%r70, [%r9+896];
	mad.lo.s32 	%r71, %r70, %r69, %r68;
	ld.shared.u32 	%r72, [%r6+32];
	ld.shared.u32 	%r73, [%r9+1024];
	mad.lo.s32 	%r74, %r73, %r72, %r71;
	ld.shared.u32 	%r75, [%r6+36];
	ld.shared.u32 	%r76, [%r9+1152];
	mad.lo.s32 	%r77, %r76, %r75, %r74;
	ld.shared.u32 	%r78, [%r6+40];
	ld.shared.u32 	%r79, [%r9+1280];
	mad.lo.s32 	%r80, %r79, %r78, %r77;
	ld.shared.u32 	%r81, [%r6+44];
	ld.shared.u32 	%r82, [%r9+1408];
	mad.lo.s32 	%r83, %r82, %r81, %r80;
	ld.shared.u32 	%r84, [%r6+48];
	ld.shared.u32 	%r85, [%r9+1536];
	mad.lo.s32 	%r86, %r85, %r84, %r83;
	ld.shared.u32 	%r87, [%r6+52];
	ld.shared.u32 	%r88, [%r9+1664];
	mad.lo.s32 	%r89, %r88, %r87, %r86;
	ld.shared.u32 	%r90, [%r6+56];
	ld.shared.u32 	%r91, [%r9+1792];
	mad.lo.s32 	%r92, %r91, %r90, %r89;
	ld.shared.u32 	%r93, [%r6+60];
	ld.shared.u32 	%r94, [%r9+1920];
	mad.lo.s32 	%r95, %r94, %r93, %r92;
	ld.shared.u32 	%r96, [%r6+64];
	ld.shared.u32 	%r97, [%r9+2048];
	mad.lo.s32 	%r98, %r97, %r96, %r95;
	ld.shared.u32 	%r99, [%r6+68];
	ld.shared.u32 	%r100, [%r9+2176];
	mad.lo.s32 	%r101, %r100, %r99, %r98;
	ld.shared.u32 	%r102, [%r6+72];
	ld.shared.u32 	%r103, [%r9+2304];
	mad.lo.s32 	%r104, %r103, %r102, %r101;
	ld.shared.u32 	%r105, [%r6+76];
	ld.shared.u32 	%r106, [%r9+2432];
	mad.lo.s32 	%r107, %r106, %r105, %r104;
	ld.shared.u32 	%r108, [%r6+80];
	ld.shared.u32 	%r109, [%r9+2560];
	mad.lo.s32 	%r110, %r109, %r108, %r107;
	ld.shared.u32 	%r111, [%r6+84];
	ld.shared.u32 	%r112, [%r9+2688];
	mad.lo.s32 	%r113, %r112, %r111, %r110;
	ld.shared.u32 	%r114, [%r6+88];
	ld.shared.u32 	%r115, [%r9+2816];
	mad.lo.s32 	%r116, %r115, %r114, %r113;
	ld.shared.u32 	%r117, [%r6+92];
	ld.shared.u32 	%r118, [%r9+2944];
	mad.lo.s32 	%r119, %r118, %r117, %r116;
	ld.shared.u32 	%r120, [%r6+96];
	ld.shared.u32 	%r121, [%r9+3072];
	mad.lo.s32 	%r122, %r121, %r120, %r119;
	ld.shared.u32 	%r123, [%r6+100];
	ld.shared.u32 	%r124, [%r9+3200];
	mad.lo.s32 	%r125, %r124, %r123, %r122;
	ld.shared.u32 	%r126, [%r6+104];
	ld.shared.u32 	%r127, [%r9+3328];
	mad.lo.s32 	%r128, %r127, %r126, %r125;
	ld.shared.u32 	%r129, [%r6+108];
	ld.shared.u32 	%r130, [%r9+3456];
	mad.lo.s32 	%r131, %r130, %r129, %r128;
	ld.shared.u32 	%r132, [%r6+112];
	ld.shared.u32 	%r133, [%r9+3584];
	mad.lo.s32 	%r134, %r133, %r132, %r131;
	ld.shared.u32 	%r135, [%r6+116];
	ld.shared.u32 	%r136, [%r9+3712];
	mad.lo.s32 	%r137, %r136, %r135, %r134;
	ld.shared.u32 	%r138, [%r6+120];
	ld.shared.u32 	%r139, [%r9+3840];
	mad.lo.s32 	%r140, %r139, %r138, %r137;
	ld.shared.u32 	%r141, [%r6+124];
	ld.shared.u32 	%r142, [%r9+3968];
	mad.lo.s32 	%r152, %r142, %r141, %r140;
	bar.sync 	0;
	add.s32 	%r148, %r148, 1;
	setp.ne.s32 	%p8, %r148, 0;
	add.s32 	%r147, %r147, %r12;
	add.s32 	%r146, %r146, 32;
	add.s32 	%r145, %r145, 32;
	add.s32 	%r144, %r144, 32;
	@%p8 bra 	$L__BB0_2;
$L__BB0_7:
	setp.ge.s32 	%p9, %r2, %r31;
	setp.ge.s32 	%p10, %r5, %r32;
	or.pred  	%p11, %p9, %p10;
	@%p11 bra 	$L__BB0_9;
	mad.lo.s32 	%r143, %r32, %r2, %r5;
	cvta.to.global.u64 	%rd10, %rd6;
	mul.wide.s32 	%rd11, %r143, 4;
	add.s64 	%rd12, %rd10, %rd11;
	st.global.u32 	[%rd12], %r152;
$L__BB0_9:
	ret;

}


// ===== COMPILED SASS (sm_100) =====

	.target	sm_100

	.elftype	@"ET_EXEC"


//--------------------- .note.nv.tkinfo           --------------------------
	.section	.note.nv.tkinfo,"",@"SHT_NOTE"
	.sectionflags	@"SHF_NOTE_NV_TKINFO"
	.tkinfo
        /*0018*/ 	.word	0x00000002
        /*0030*/ 	.string	""
        /*0030*/ 	.string	"ptxas"
        /*0030*/ 	.string	"Cuda compilation tools, release 13.0, V13.0.88"
        /*0030*/ 	.string	"Build cuda_13.0.r13.0/compiler.36424714_0"
        /*0030*/ 	.string	"-arch sm_100 -m 64 "



//--------------------- .note.nv.cuinfo           --------------------------
	.section	.note.nv.cuinfo,"",@"SHT_NOTE"
	.sectionflags	@"SHF_NOTE_NV_CUINFO"
        /*0018*/ 	.short	0x0002
        /*001a*/ 	.short	0x0064
        /*001c*/ 	.short	0x0082
	.zero		2


//--------------------- .nv.info                  --------------------------
	.section	.nv.info,"",@"SHT_CUDA_INFO"
	.align	4


	//----- nvinfo : EIATTR_REGCOUNT
	.align		4
        /*0000*/ 	.byte	0x04, 0x2f
        /*0002*/ 	.short	(.L_1 - .L_0)
	.align		4
.L_0:
        /*0004*/ 	.word	index@(_Z15f_mat_mul_tiledPiS_S_iii)
        /*0008*/ 	.word	0x00000020


	//----- nvinfo : EIATTR_FRAME_SIZE
	.align		4
.L_1:
        /*000c*/ 	.byte	0x04, 0x11
        /*000e*/ 	.short	(.L_3 - .L_2)
	.align		4
.L_2:
        /*0010*/ 	.word	index@(_Z15f_mat_mul_tiledPiS_S_iii)
        /*0014*/ 	.word	0x00000000


	//----- nvinfo : EIATTR_MIN_STACK_SIZE
	.align		4
.L_3:
        /*0018*/ 	.byte	0x04, 0x12
        /*001a*/ 	.short	(.L_5 - .L_4)
	.align		4
.L_4:
        /*001c*/ 	.word	index@(_Z15f_mat_mul_tiledPiS_S_iii)
        /*0020*/ 	.word	0x00000000
.L_5:


//--------------------- .nv.compat                --------------------------
	.section	.nv.compat,"",@"SHT_CUDA_COMPAT_INFO"
	.align	4
        /*0000*/ 	.byte	0x02, 0x09, 0x00, 0x00, 0x02, 0x02, 0x01, 0x00, 0x02, 0x05, 0x05, 0x00, 0x03, 0x07, 0x01, 0x01
        /*0010*/ 	.byte	0x02, 0x03, 0x00, 0x00, 0x02, 0x06, 0x01, 0x00, 0x04, 0x0b, 0x08, 0x00, 0x09, 0x00, 0x00, 0x00
        /*0020*/ 	.byte	0x00, 0x00, 0x00, 0x00


//--------------------- .nv.info._Z15f_mat_mul_tiledPiS_S_iii --------------------------
	.section	.nv.info._Z15f_mat_mul_tiledPiS_S_iii,"",@"SHT_CUDA_INFO"
	.sectionflags	@""
	.align	4


	//----- nvinfo : EIATTR_CUDA_API_VERSION
	.align		4
        /*0000*/ 	.byte	0x04, 0x37
        /*0002*/ 	.short	(.L_7 - .L_6)
.L_6:
        /*0004*/ 	.word	0x00000082


	//----- nvinfo : EIATTR_KPARAM_INFO
	.align		4
.L_7:
        /*0008*/ 	.byte	0x04, 0x17
        /*000a*/ 	.short	(.L_9 - .L_8)
.L_8:
        /*000c*/ 	.word	0x00000000
        /*0010*/ 	.short	0x0005
        /*0012*/ 	.short	0x0020
        /*0014*/ 	.byte	0x00, 0xf0, 0x11, 0x00


	//----- nvinfo : EIATTR_KPARAM_INFO
	.align		4
.L_9:
        /*0018*/ 	.byte	0x04, 0x17
        /*001a*/ 	.short	(.L_11 - .L_10)
.L_10:
        /*001c*/ 	.word	0x00000000
        /*0020*/ 	.short	0x0004
        /*0022*/ 	.short	0x001c
        /*0024*/ 	.byte	0x00, 0xf0, 0x11, 0x00


	//----- nvinfo : EIATTR_KPARAM_INFO
	.align		4
.L_11:
        /*0028*/ 	.byte	0x04, 0x17
        /*002a*/ 	.short	(.L_13 - .L_12)
.L_12:
        /*002c*/ 	.word	0x00000000
        /*0030*/ 	.short	0x0003
        /*0032*/ 	.short	0x0018
        /*0034*/ 	.byte	0x00, 0xf0, 0x11, 0x00


	//----- nvinfo : EIATTR_KPARAM_INFO
	.align		4
.L_13:
        /*0038*/ 	.byte	0x04, 0x17
        /*003a*/ 	.short	(.L_15 - .L_14)
.L_14:
        /*003c*/ 	.word	0x00000000
        /*0040*/ 	.short	0x0002
        /*0042*/ 	.short	0x0010
        /*0044*/ 	.byte	0x00, 0xf5, 0x21, 0x00


	//----- nvinfo : EIATTR_KPARAM_INFO
	.align		4
.L_15:
        /*0048*/ 	.byte	0x04, 0x17
        /*004a*/ 	.short	(.L_17 - .L_16)
.L_16:
        /*004c*/ 	.word	0x00000000
        /*0050*/ 	.short	0x0001
        /*0052*/ 	.short	0x0008
        /*0054*/ 	.byte	0x00, 0xf5, 0x21, 0x00


	//----- nvinfo : EIATTR_KPARAM_INFO
	.align		4
.L_17:
        /*0058*/ 	.byte	0x04, 0x17
        /*005a*/ 	.short	(.L_19 - .L_18)
.L_18:
        /*005c*/ 	.word	0x00000000
        /*0060*/ 	.short	0x0000
        /*0062*/ 	.short	0x0000
        /*0064*/ 	.byte	0x00, 0xf5, 0x21, 0x00


	//----- nvinfo : EIATTR_SPARSE_MMA_MASK
	.align		4
.L_19:
        /*0068*/ 	.byte	0x03, 0x50
        /*006a*/ 	.short	0x0000


	//----- nvinfo : EIATTR_MAXREG_COUNT
	.align		4
        /*006c*/ 	.byte	0x03, 0x1b
        /*006e*/ 	.short	0x00ff


	//----- nvinfo : EIATTR_NUM_BARRIERS
	.align		4
        /*0070*/ 	.byte	0x02, 0x4c
        /*0072*/ 	.byte	0x01
	.zero		1


	//----- nvinfo : EIATTR_MERCURY_ISA_VERSION
	.align		4
        /*0074*/ 	.byte	0x03, 0x5f
        /*0076*/ 	.short	0x0101


	//----- nvinfo : EIATTR_VRC_CTA_INIT_COUNT
	.align		4
        /*0078*/ 	.byte	0x02, 0x4a
	.zero		1
	.zero		1


	//----- nvinfo : EIATTR_EXIT_INSTR_OFFSETS
	.align		4
        /*007c*/ 	.byte	0x04, 0x1c
        /*007e*/ 	.short	(.L_21 - .L_20)


	//   ....[0]....
.L_20:
        /*0080*/ 	.word	0x00000820


	//   ....[1]....
        /*0084*/ 	.word	0x00000870


	//----- nvinfo : EIATTR_CBANK_PARAM_SIZE
	.align		4
.L_21:
        /*0088*/ 	.byte	0x03, 0x19
        /*008a*/ 	.short	0x0024


	//----- nvinfo : EIATTR_PARAM_CBANK
	.align		4
        /*008c*/ 	.byte	0x04, 0x0a
        /*008e*/ 	.short	(.L_23 - .L_22)
	.align		4
.L_22:
        /*0090*/ 	.word	index@(.nv.constant0._Z15f_mat_mul_tiledPiS_S_iii)
        /*0094*/ 	.short	0x0380
        /*0096*/ 	.short	0x0024


	//----- nvinfo : EIATTR_SW_WAR
	.align		4
.L_23:
        /*0098*/ 	.byte	0x04, 0x36
        /*009a*/ 	.short	(.L_25 - .L_24)
.L_24:
        /*009c*/ 	.word	0x00000008
.L_25:


//--------------------- .nv.callgraph             --------------------------
	.section	.nv.callgraph,"",@"SHT_CUDA_CALLGRAPH"
	.align	4
	.sectionentsize	8
	.align		4
        /*0000*/ 	.word	0x00000000
	.align		4
        /*0004*/ 	.word	0xffffffff
	.align		4
        /*0008*/ 	.word	0x00000000
	.align		4
        /*000c*/ 	.word	0xfffffffe
	.align		4
        /*0010*/ 	.word	0x00000000
	.align		4
        /*0014*/ 	.word	0xfffffffd
	.align		4
        /*0018*/ 	.word	0x00000000
	.align		4
        /*001c*/ 	.word	0xfffffffc


//--------------------- .text._Z15f_mat_mul_tiledPiS_S_iii --------------------------
	.section	.text._Z15f_mat_mul_tiledPiS_S_iii,"ax",@progbits
	.align	128
        .global         _Z15f_mat_mul_tiledPiS_S_iii
        .type           _Z15f_mat_mul_tiledPiS_S_iii,@function
        .size           _Z15f_mat_mul_tiledPiS_S_iii,(.L_x_3 - _Z15f_mat_mul_tiledPiS_S_iii)
        .other          _Z15f_mat_mul_tiledPiS_S_iii,@"STO_CUDA_ENTRY STV_DEFAULT"
_Z15f_mat_mul_tiledPiS_S_iii:
.text._Z15f_mat_mul_tiledPiS_S_iii:
[----:B------:R-:W-:Y:S01]  /*0000*/  LDC R1, c[0x0][0x37c] ;  /* 0x0000df00ff017b82 */ /* 0x000fe20000000800 */
[----:B------:R-:W0:Y:S01]  /*0010*/  S2R R18, SR_CTAID.Y ;  /* 0x0000000000127919 */ /* 0x000e220000002600 */
[----:B------:R-:W1:Y:S01]  /*0020*/  LDCU UR10, c[0x0][0x3a0] ;  /* 0x00007400ff0a77ac */ /* 0x000e620008000800 */
[----:B------:R-:W-:Y:S01]  /*0030*/  HFMA2 R23, -RZ, RZ, 0, 0 ;  /* 0x00000000ff177431 */ /* 0x000fe200000001ff */
[----:B------:R-:W0:Y:S01]  /*0040*/  S2R R17, SR_TID.Y ;  /* 0x0000000000117919 */ /* 0x000e220000002200 */
[----:B------:R-:W2:Y:S01]  /*0050*/  LDCU.64 UR8, c[0x0][0x358] ;  /* 0x00006b00ff0877ac */ /* 0x000ea20008000a00 */
[----:B------:R-:W3:Y:S01]  /*0060*/  S2R R2, SR_CTAID.X ;  /* 0x0000000000027919 */ /* 0x000ee20000002500 */
[----:B------:R-:W3:Y:S01]  /*0070*/  S2R R16, SR_TID.X ;  /* 0x0000000000107919 */ /* 0x000ee20000002100 */
[----:B-1----:R-:W-:Y:S01]  /*0080*/  UISETP.GE.AND UP0, UPT, UR10, 0x1, UPT ;  /* 0x000000010a00788c */ /* 0x002fe2000bf06270 */
[----:B0-----:R-:W-:Y:S02]  /*0090*/  LEA R18, R18, R17, 0x5 ;  /* 0x0000001112127211 */ /* 0x001fe400078e28ff */
[----:B---3--:R-:W-:-:S06]  /*00a0*/  LEA R19, R2, R16, 0x5 ;  /* 0x0000001002137211 */ /* 0x008fcc00078e28ff */
[----:B--2---:R-:W-:Y:S05]  /*00b0*/  BRA.U !UP0, `(.L_x_0) ;  /* 0x0000000508cc7547 */ /* 0x004fea000b800000 */
[----:B------:R-:W0:Y:S01]  /*00c0*/  S2UR UR7, SR_CgaCtaId ;  /* 0x00000000000779c3 */ /* 0x000e220000008800 */
[----:B------:R-:W1:Y:S01]  /*00d0*/  LDCU UR11, c[0x0][0x39c] ;  /* 0x00007380ff0b77ac */ /* 0x000e620008000800 */
[----:B------:R-:W-:Y:S01]  /*00e0*/  MOV R23, RZ ;  /* 0x000000ff00177202 */ /* 0x000fe20000000f00 */
[----:B------:R-:W-:Y:S01]  /*00f0*/  IMAD R6, R18, UR10, R16 ;  /* 0x0000000a12067c24 */ /* 0x000fe2000f8e0210 */
[----:B------:R-:W-:Y:S01]  /*0100*/  UMOV UR5, 0x400 ;  /* 0x0000040000057882 */ /* 0x000fe20000000000 */
[----:B------:R-:W-:-:S03]  /*0110*/  UIADD3 UR4, UPT, UPT, UR10, 0x1f, URZ ;  /* 0x0000001f0a047890 */ /* 0x000fc6000fffe0ff */
[----:B------:R-:W2:Y:S01]  /*0120*/  LDC R0, c[0x0][0x39c] ;  /* 0x0000e700ff007b82 */ /* 0x000ea20000000800 */
[----:B------:R-:W-:Y:S02]  /*0130*/  UIADD3 UR6, UPT, UPT, UR5, 0x1000, URZ ;  /* 0x0000100005067890 */ /* 0x000fe4000fffe0ff */
[----:B------:R-:W-:Y:S01]  /*0140*/  USHF.R.U32.HI UR4, URZ, 0x5, UR4 ;  /* 0x00000005ff047899 */ /* 0x000fe20008011604 */
[----:B------:R-:W3:Y:S04]  /*0150*/  LDCU UR13, c[0x0][0x3a0] ;  /* 0x00007400ff0d77ac */ /* 0x000ee80008000800 */
[----:B------:R-:W4:Y:S01]  /*0160*/  LDC.64 R20, c[0x0][0x380] ;  /* 0x0000e000ff147b82 */ /* 0x000f220000000a00 */
[----:B------:R-:W2:Y:S01]  /*0170*/  LDCU UR12, c[0x0][0x398] ;  /* 0x00007300ff0c77ac */ /* 0x000ea20008000800 */
[----:B-1----:R-:W-:Y:S01]  /*0180*/  IMAD R7, R17, UR11, R16 ;  /* 0x0000000b11077c24 */ /* 0x002fe2000f8e0210 */
[----:B------:R-:W-:-:S02]  /*0190*/  UIADD3 UR4, UPT, UPT, -UR4, URZ, URZ ;  /* 0x000000ff04047290 */ /* 0x000fc4000fffe1ff */
[----:B0-----:R-:W-:Y:S02]  /*01a0*/  ULEA UR5, UR7, UR5, 0x18 ;  /* 0x0000000507057291 */ /* 0x001fe4000f8ec0ff */
[----:B------:R-:W-:Y:S01]  /*01b0*/  LEA R7, R2, R7, 0x5 ;  /* 0x0000000702077211 */ /* 0x000fe200078e28ff */
[----:B------:R-:W-:-:S03]  /*01c0*/  ULEA UR6, UR7, UR6, 0x18 ;  /* 0x0000000607067291 */ /* 0x000fc6000f8ec0ff */
[----:B------:R-:W-:-:S03]  /*01d0*/  LEA R5, R17, UR5, 0x7 ;  /* 0x0000000511057c11 */ /* 0x000fc6000f8e38ff */
[C---:B------:R-:W-:Y:S02]  /*01e0*/  LEA R3, R16.reuse, UR6, 0x2 ;  /* 0x0000000610037c11 */ /* 0x040fe4000f8e10ff */
[----:B------:R-:W-:Y:S02]  /*01f0*/  LEA R4, R16, R5, 0x2 ;  /* 0x0000000510047211 */ /* 0x000fe400078e10ff */
[----:B---3--:R-:W-:-:S07]  /*0200*/  LEA R2, R17, R3, 0x7 ;  /* 0x0000000311027211 */ /* 0x008fce00078e38ff */
.L_x_1:
[----:B------:R-:W-:Y:S01]  /*0210*/  ISETP.GE.AND P0, PT, R17, UR13, PT ;  /* 0x0000000d11007c0c */ /* 0x000fe2000bf06270 */
[----:B------:R-:W-:Y:S01]  /*0220*/  HFMA2 R29, -RZ, RZ, 0, 0 ;  /* 0x00000000ff1d7431 */ /* 0x000fe200000001ff */
[----:B------:R-:W-:Y:S01]  /*0230*/  ISETP.GE.AND P1, PT, R16, UR13, PT ;  /* 0x0000000d10007c0c */ /* 0x000fe2000bf26270 */
[----:B----4-:R-:W-:Y:S01]  /*0240*/  IMAD.WIDE R8, R6, 0x4, R20 ;  /* 0x0000000406087825 */ /* 0x010fe200078e0214 */
[----:B--2---:R-:W-:Y:S02]  /*0250*/  ISETP.GE.OR P0, PT, R19, R0, P0 ;  /* 0x000000001300720c */ /* 0x004fe40000706670 */
[----:B------:R-:W-:Y:S02]  /*0260*/  ISETP.GE.OR P1, PT, R18, UR12, P1 ;  /* 0x0000000c12007c0c */ /* 0x000fe40008f26670 */
[----:B------:R-:W-:-:S09]  /*0270*/  MOV R27, RZ ;  /* 0x000000ff001b7202 */ /* 0x000fd20000000f00 */
[----:B------:R-:W0:Y:S02]  /*0280*/  @!P0 LDC.64 R10, c[0x0][0x388] ;  /* 0x0000e200ff0a8b82 */ /* 0x000e240000000a00 */
[----:B------:R-:W2:Y:S01]  /*0290*/  @!P1 LDG.E R27, desc[UR8][R8.64] ;  /* 0x00000008081b9981 */ /* 0x000ea2000c1e1900 */
[----:B0-----:R-:W-:-:S05]  /*02a0*/  @!P0 IMAD.WIDE R10, R7, 0x4, R10 ;  /* 0x00000004070a8825 */ /* 0x001fca00078e020a */
[----:B------:R-:W3:Y:S04]  /*02b0*/  @!P0 LDG.E R29, desc[UR8][R10.64] ;  /* 0x000000080a1d8981 */ /* 0x000ee8000c1e1900 */
[----:B--2---:R-:W-:Y:S04]  /*02c0*/  STS [R4], R27 ;  /* 0x0000001b04007388 */ /* 0x004fe80000000800 */
[----:B---3--:R-:W-:Y:S01]  /*02d0*/  STS [R2], R29 ;  /* 0x0000001d02007388 */ /* 0x008fe20000000800 */
[----:B------:R-:W-:Y:S06]  /*02e0*/  BAR.SYNC.DEFER_BLOCKING 0x0 ;  /* 0x0000000000007b1d */ /* 0x000fec0000010000 */
[----:B------:R-:W-:Y:S04]  /*02f0*/  LDS R22, [R3] ;  /* 0x0000000003167984 */ /* 0x000fe80000000800 */
[----:B------:R-:W0:Y:S04]  /*0300*/  LDS.128 R12, [R5] ;  /* 0x00000000050c7984 */ /* 0x000e280000000c00 */
[----:B------:R-:W1:Y:S04]  /*0310*/  LDS R26, [R3+0x80] ;  /* 0x00008000031a7984 */ /* 0x000e680000000800 */
[----:B------:R-:W2:Y:S04]  /*0320*/  LDS R25, [R3+0x100] ;  /* 0x0001000003197984 */ /* 0x000ea80000000800 */
[----:B------:R-:W3:Y:S04]  /*0330*/  LDS R24, [R3+0x180] ;  /* 0x0001800003187984 */ /* 0x000ee80000000800 */
[----:B------:R-:W-:Y:S04]  /*0340*/  LDS.128 R8, [R5+0x10] ;  /* 0x0000100005087984 */ /* 0x000fe80000000c00 */
[----:B------:R-:W-:Y:S01]  /*0350*/  LDS R27, [R3+0xc00] ;  /* 0x000c0000031b7984 */ /* 0x000fe20000000800 */
[----:B0-----:R-:W-:-:S03]  /*0360*/  IMAD R12, R12, R22, R23 ;  /* 0x000000160c0c7224 */ /* 0x001fc600078e0217 */
[----:B------:R-:W0:Y:S01]  /*0370*/  LDS R23, [R3+0x200] ;  /* 0x0002000003177984 */ /* 0x000e220000000800 */
[----:B-1----:R-:W-:-:S03]  /*0380*/  IMAD R12, R26, R13, R12 ;  /* 0x0000000d1a0c7224 */ /* 0x002fc600078e020c */
[----:B------:R-:W1:Y:S01]  /*0390*/  LDS R22, [R3+0x280] ;  /* 0x0002800003167984 */ /* 0x000e620000000800 */
[----:B--2---:R-:W-:-:S03]  /*03a0*/  IMAD R12, R25, R14, R12 ;  /* 0x0000000e190c7224 */ /* 0x004fc600078e020c */
[----:B------:R-:W2:Y:S01]  /*03b0*/  LDS R25, [R3+0x300] ;  /* 0x0003000003197984 */ /* 0x000ea20000000800 */
[----:B---3--:R-:W-:-:S03]  /*03c0*/  IMAD R12, R24, R15, R12 ;  /* 0x0000000f180c7224 */ /* 0x008fc600078e020c */
[----:B------:R-:W3:Y:S04]  /*03d0*/  LDS R24, [R3+0x380] ;  /* 0x0003800003187984 */ /* 0x000ee80000000800 */
[----:B------:R-:W-:Y:S01]  /*03e0*/  LDS R26, [R3+0xb80] ;  /* 0x000b8000031a7984 */ /* 0x000fe20000000800 */
[----:B0-----:R-:W-:-:S03]  /*03f0*/  IMAD R8, R8, R23, R12 ;  /* 0x0000001708087224 */ /* 0x001fc600078e020c */
[----:B------:R-:W-:Y:S04]  /*0400*/  LDS R23, [R3+0x400] ;  /* 0x0004000003177984 */ /* 0x000fe80000000800 */
[----:B------:R-:W0:Y:S01]  /*0410*/  LDS.128 R12, [R5+0x20] ;  /* 0x00002000050c7984 */ /* 0x000e220000000c00 */
[----:B-1----:R-:W-:-:S03]  /*0420*/  IMAD R8, R22, R9, R8 ;  /* 0x0000000916087224 */ /* 0x002fc600078e0208 */
[----:B------:R-:W1:Y:S01]  /*0430*/  LDS R22, [R3+0x480] ;  /* 0x0004800003167984 */ /* 0x000e620000000800 */
[----:B--2---:R-:W-:-:S03]  /*0440*/  IMAD R8, R25, R10, R8 ;  /* 0x0000000a19087224 */ /* 0x004fc600078e0208 */
[----:B------:R-:W2:Y:S01]  /*0450*/  LDS R25, [R3+0x500] ;  /* 0x0005000003197984 */ /* 0x000ea20000000800 */
[----:B---3--:R-:W-:-:S03]  /*0460*/  IMAD R8, R24, R11, R8 ;  /* 0x0000000b18087224 */ /* 0x008fc600078e0208 */
[----:B------:R-:W3:Y:S01]  /*0470*/  LDS R24, [R3+0x580] ;  /* 0x0005800003187984 */ /* 0x000ee20000000800 */
        /* <DEDUP_REMOVED lines=26> */
[----:B------:R-:W-:Y:S01]  /*0620*/  LDS R24, [R3+0xc80] ;  /* 0x000c800003187984 */ /* 0x000fe20000000800 */
[----:B0-----:R-:W-:-:S03]  /*0630*/  IMAD R8, R8, R23, R12 ;  /* 0x0000001708087224 */ /* 0x001fc600078e020c */
[----:B------:R-:W0:Y:S01]  /*0640*/  LDS.128 R12, [R5+0x60] ;  /* 0x00006000050c7984 */ /* 0x000e220000000c00 */
[----:B-1----:R-:W-:-:S03]  /*0650*/  IMAD R8, R22, R9, R8 ;  /* 0x0000000916087224 */ /* 0x002fc600078e0208 */
[----:B------:R-:W1:Y:S01]  /*0660*/  LDS R23, [R3+0xd00] ;  /* 0x000d000003177984 */ /* 0x000e620000000800 */
[----:B--2---:R-:W-:-:S03]  /*0670*/  IMAD R8, R25, R10, R8 ;  /* 0x0000000a19087224 */ /* 0x004fc600078e0208 */
[----:B------:R-:W2:Y:S01]  /*0680*/  LDS R22, [R3+0xd80] ;  /* 0x000d800003167984 */ /* 0x000ea20000000800 */
[----:B------:R-:W-:-:S03]  /*0690*/  IMAD R8, R26, R11, R8 ;  /* 0x0000000b1a087224 */ /* 0x000fc600078e0208 */
[----:B------:R-:W-:Y:S04]  /*06a0*/  LDS R25, [R3+0xe00] ;  /* 0x000e000003197984 */ /* 0x000fe80000000800 */
[----:B------:R-:W-:Y:S01]  /*06b0*/  LDS R26, [R3+0xe80] ;  /* 0x000e8000031a7984 */ /* 0x000fe20000000800 */
[----:B0-----:R-:W-:-:S03]  /*06c0*/  IMAD R12, R12, R27, R8 ;  /* 0x0000001b0c0c7224 */ /* 0x001fc600078e0208 */
[----:B------:R-:W0:Y:S01]  /*06d0*/  LDS.128 R8, [R5+0x70] ;  /* 0x0000700005087984 */ /* 0x000e220000000c00 */
[----:B------:R-:W-:-:S03]  /*06e0*/  IMAD R24, R24, R13, R12 ;  /* 0x0000000d18187224 */ /* 0x000fc600078e020c */
[----:B------:R-:W3:Y:S04]  /*06f0*/  LDS R13, [R3+0xf00] ;  /* 0x000f0000030d7984 */ /* 0x000ee80000000800 */
[----:B------:R-:W4:Y:S01]  /*0700*/  LDS R12, [R3+0xf80] ;  /* 0x000f8000030c7984 */ /* 0x000f220000000800 */
[----:B-1----:R-:W-:Y:S01]  /*0710*/  IMAD R14, R23, R14, R24 ;  /* 0x0000000e170e7224 */ /* 0x002fe200078e0218 */
[----:B------:R-:W-:-:S03]  /*0720*/  UIADD3 UR4, UPT, UPT, UR4, 0x1, URZ ;  /* 0x0000000104047890 */ /* 0x000fc6000fffe0ff */
[----:B--2---:R-:W-:Y:S01]  /*0730*/  IMAD R14, R22, R15, R14 ;  /* 0x0000000f160e7224 */ /* 0x004fe200078e020e */
[----:B------:R-:W-:Y:S01]  /*0740*/  UISETP.NE.AND UP0, UPT, UR4, URZ, UPT ;  /* 0x000000ff0400728c */ /* 0x000fe2000bf05270 */
[----:B------:R-:W-:Y:S02]  /*0750*/  IADD3 R17, PT, PT, R17, 0x20, RZ ;  /* 0x0000002011117810 */ /* 0x000fe40007ffe0ff */
[----:B------:R-:W-:Y:S02]  /*0760*/  IADD3 R6, PT, PT, R6, 0x20, RZ ;  /* 0x0000002006067810 */ /* 0x000fe40007ffe0ff */
[----:B------:R-:W-:Y:S02]  /*0770*/  IADD3 R16, PT, PT, R16, 0x20, RZ ;  /* 0x0000002010107810 */ /* 0x000fe40007ffe0ff */
[----:B------:R-:W-:Y:S01]  /*0780*/  LEA R7, R0, R7, 0x5 ;  /* 0x0000000700077211 */ /* 0x000fe200078e28ff */
[----:B0-----:R-:W-:-:S04]  /*0790*/  IMAD R8, R8, R25, R14 ;  /* 0x0000001908087224 */ /* 0x001fc800078e020e */
[----:B------:R-:W-:-:S04]  /*07a0*/  IMAD R8, R26, R9, R8 ;  /* 0x000000091a087224 */ /* 0x000fc800078e0208 */
[----:B---3--:R-:W-:-:S04]  /*07b0*/  IMAD R8, R13, R10, R8 ;  /* 0x0000000a0d087224 */ /* 0x008fc800078e0208 */
[----:B----4-:R-:W-:Y:S01]  /*07c0*/  IMAD R23, R12, R11, R8 ;  /* 0x0000000b0c177224 */ /* 0x010fe200078e0208 */
[----:B------:R-:W-:Y:S06]  /*07d0*/  BAR.SYNC.DEFER_BLOCKING 0x0 ;  /* 0x0000000000007b1d */ /* 0x000fec0000010000 */
[----:B------:R-:W-:Y:S05]  /*07e0*/  BRA.U UP0, `(.L_x_1) ;  /* 0xfffffff900887547 */ /* 0x000fea000b83ffff */
.L_x_0:
[----:B------:R-:W0:Y:S02]  /*07f0*/  LDCU.64 UR4, c[0x0][0x398] ;  /* 0x00007300ff0477ac */ /* 0x000e240008000a00 */
[----:B0-----:R-:W-:-:S04]  /*0800*/  ISETP.GE.AND P0, PT, R19, UR5, PT ;  /* 0x0000000513007c0c */ /* 0x001fc8000bf06270 */
[----:B------:R-:W-:-:S13]  /*0810*/  ISETP.GE.OR P0, PT, R18, UR4, P0 ;  /* 0x0000000412007c0c */ /* 0x000fda0008706670 */
[----:B------:R-:W-:Y:S05]  /*0820*/  @P0 EXIT ;  /* 0x000000000000094d */ /* 0x000fea0003800000 */
[----:B------:R-:W0:Y:S01]  /*0830*/  LDC.64 R2, c[0x0][0x390] ;  /* 0x0000e400ff027b82 */ /* 0x000e220000000a00 */
[----:B------:R-:W-:-:S04]  /*0840*/  IMAD R19, R18, UR5, R19 ;  /* 0x0000000512137c24 */ /* 0x000fc8000f8e0213 */
[----:B0-----:R-:W-:-:S05]  /*0850*/  IMAD.WIDE R2, R19, 0x4, R2 ;  /* 0x0000000413027825 */ /* 0x001fca00078e0202 */
[----:B------:R-:W-:Y:S01]  /*0860*/  STG.E desc[UR8][R2.64], R23 ;  /* 0x0000001702007986 */ /* 0x000fe2000c101908 */
[----:B------:R-:W-:Y:S05]  /*0870*/  EXIT ;  /* 0x000000000000794d */ /* 0x000fea0003800000 */
.L_x_2:
[----:B------:R-:W-:-:S00]  /*0880*/  BRA `(.L_x_2) ;  /* 0xfffffffc00fc7947 */ /* 0x000fc0000383ffff */
[----:B------:R-:W-:-:S00]  /*0890*/  NOP ;  /* 0x0000000000007918 */ /* 0x000fc00000000000 */
        /* <DEDUP_REMOVED lines=14> */
.L_x_3:


//--------------------- .nv.shared._Z15f_mat_mul_tiledPiS_S_iii --------------------------
	.section	.nv.shared._Z15f_mat_mul_tiledPiS_S_iii,"aw",@nobits
	.sectionflags	@""
	.align	4
.nv.shared._Z15f_mat_mul_tiledPiS_S_iii:
	.zero		9216


//--------------------- .nv.shared.reserved.0     --------------------------
	.section	.nv.shared.reserved.0,"aw",@nobits
	.weak		__nv_reservedSMEM_offset_0_alias
	.size		__nv_reservedSMEM_offset_0_alias, 0, 64
	.other		__nv_reservedSMEM_offset_0_alias,@"STO_CUDA_RESERVED_SHARED STV_DEFAULT"
__nv_reservedSMEM_offset_0_alias:
	.zero		0
	.zero		64


//--------------------- .nv.constant0._Z15f_mat_mul_tiledPiS_S_iii --------------------------
	.section	.nv.constant0._Z15f_mat_mul_tiledPiS_S_iii,"a",@progbits
	.sectionflags	@""
	.align	4
.nv.constant0._Z15f_mat_mul_tiledPiS_S_iii:
	.zero		932


//--------------------- SYMBOLS --------------------------

	.type		.nv.reservedSmem.offset0,@object
	.size		.nv.reservedSmem.offset0,0x4
	.type		.nv.reservedSmem.cap,@object
	.size		.nv.reservedSmem.cap,0x4
